//
// Generated by NVIDIA NVVM Compiler
//
// Compiler Build ID: CL-36424714
// Cuda compilation tools, release 13.0, V13.0.88
// Based on NVVM 20.0.0
//

.version 9.0
.target sm_100
.address_size 64

	// .globl	_Z4geluPfS_
.func  (.param .b64 func_retval0) __internal_accurate_pow
(
	.param .b64 __internal_accurate_pow_param_0
)
;

.visible .entry _Z4geluPfS_(
	.param .u64 .ptr .align 1 _Z4geluPfS__param_0,
	.param .u64 .ptr .align 1 _Z4geluPfS__param_1
)
.maxntid 60
{
	.reg .pred 	%p<16>;
	.reg .b32 	%r<23>;
	.reg .b32 	%f<7>;
	.reg .b64 	%rd<9>;
	.reg .b64 	%fd<70>;

	ld.param.u64 	%rd2, [_Z4geluPfS__param_0];
	ld.param.u64 	%rd1, [_Z4geluPfS__param_1];
	cvta.to.global.u64 	%rd3, %rd2;
	mov.u32 	%r1, %tid.x;
	mul.wide.u32 	%rd4, %r1, 4;
	add.s64 	%rd5, %rd3, %rd4;
	ld.global.nc.f32 	%f1, [%rd5];
	cvt.f64.f32 	%fd1, %f1;
	{
	.reg .b32 %temp; 
	mov.b64 	{%temp, %r2}, %fd1;
	}
	mov.f64 	%fd14, 0d4008000000000000;
	{
	.reg .b32 %temp; 
	mov.b64 	{%temp, %r6}, %fd14;
	}
	and.b32  	%r4, %r6, 2146435072;
	setp.eq.s32 	%p1, %r4, 1073741824;
	abs.f64 	%fd2, %fd1;
	{ // callseq 0, 0
	.param .b64 param0;
	st.param.f64 	[param0], %fd2;
	.param .b64 retval0;
	call.uni (retval0), 
	__internal_accurate_pow, 
	(
	param0
	);
	ld.param.f64 	%fd15, [retval0];
	} // callseq 0
	setp.lt.s32 	%p2, %r2, 0;
	neg.f64 	%fd17, %fd15;
	selp.f64 	%fd18, %fd17, %fd15, %p1;
	selp.f64 	%fd68, %fd18, %fd15, %p2;
	setp.neu.f32 	%p3, %f1, 0f00000000;
	@%p3 bra 	$L__BB0_2;
	setp.eq.s32 	%p4, %r4, 1073741824;
	selp.b32 	%r7, %r2, 0, %p4;
	setp.lt.s32 	%p5, %r6, 0;
	or.b32  	%r8, %r7, 2146435072;
	selp.b32 	%r9, %r8, %r7, %p5;
	mov.b32 	%r10, 0;
	mov.b64 	%fd68, {%r10, %r9};
$L__BB0_2:
	add.f64 	%fd19, %fd1, 0d4008000000000000;
	{
	.reg .b32 %temp; 
	mov.b64 	{%temp, %r11}, %fd19;
	}
	and.b32  	%r12, %r11, 2146435072;
	setp.ne.s32 	%p6, %r12, 2146435072;
	@%p6 bra 	$L__BB0_7;
	setp.num.f32 	%p7, %f1, %f1;
	@%p7 bra 	$L__BB0_5;
	mov.f64 	%fd20, 0d4008000000000000;
	add.rn.f64 	%fd68, %fd1, %fd20;
	bra.uni 	$L__BB0_7;
$L__BB0_5:
	setp.neu.f64 	%p8, %fd2, 0d7FF0000000000000;
	@%p8 bra 	$L__BB0_7;
	setp.lt.s32 	%p9, %r2, 0;
	setp.eq.s32 	%p10, %r4, 1073741824;
	setp.lt.s32 	%p11, %r6, 0;
	selp.b32 	%r14, 0, 2146435072, %p11;
	and.b32  	%r15, %r6, 2147483647;
	setp.ne.s32 	%p12, %r15, 1071644672;
	or.b32  	%r16, %r14, -2147483648;
	selp.b32 	%r17, %r16, %r14, %p12;
	selp.b32 	%r18, %r17, %r14, %p10;
	selp.b32 	%r19, %r18, %r14, %p9;
	mov.b32 	%r20, 0;
	mov.b64 	%fd68, {%r20, %r19};
$L__BB0_7:
	setp.eq.f32 	%p13, %f1, 0f3F800000;
	mul.f64 	%fd21, %fd68, 0d3FA6E4E26D4801F7;
	selp.f64 	%fd22, 0d3FA6E4E26D4801F7, %fd21, %p13;
	add.f64 	%fd23, %fd22, %fd1;
	mul.f64 	%fd9, %fd23, 0d3FE9884533D43651;
	{
	.reg .b32 %temp; 
	mov.b64 	{%temp, %r21}, %fd9;
	}
	and.b32  	%r5, %r21, 2147483647;
	{
	.reg .b32 %temp; 
	mov.b64 	{%r22, %temp}, %fd9;
	}
	mov.b64 	%fd10, {%r22, %r5};
	setp.ltu.f64 	%p14, %fd10, 0d3FE4F92224DD2F1A;
	@%p14 bra 	$L__BB0_9;
	add.f64 	%fd24, %fd10, %fd10;
	cvt.rn.f32.f64 	%f2, %fd24;
	mul.f32 	%f3, %f2, 0f3FB8AA3B;
	cvt.rni.f32.f32 	%f4, %f3;
	cvt.f64.f32 	%fd25, %f4;
	fma.rn.f64 	%fd26, %fd25, 0dBFE62E42FEFA39EF, %fd24;
	fma.rn.f64 	%fd27, %fd26, 0d3E5AE904A4741B81, 0d3E928A27F89B6999;
	fma.rn.f64 	%fd28, %fd27, %fd26, 0d3EC71DE715FF7E07;
	fma.rn.f64 	%fd29, %fd28, %fd26, 0d3EFA019A6B0AC45A;
	fma.rn.f64 	%fd30, %fd29, %fd26, 0d3F2A01A017EED94F;
	fma.rn.f64 	%fd31, %fd30, %fd26, 0d3F56C16C17F2A71B;
	fma.rn.f64 	%fd32, %fd31, %fd26, 0d3F811111111173C4;
	fma.rn.f64 	%fd33, %fd32, %fd26, 0d3FA555555555211A;
	fma.rn.f64 	%fd34, %fd33, %fd26, 0d3FC5555555555540;
	fma.rn.f64 	%fd35, %fd34, %fd26, 0d3FE0000000000005;
	mul.f64 	%fd36, %fd26, %fd35;
	fma.rn.f64 	%fd37, %fd36, %fd26, %fd26;
	ex2.approx.ftz.f32 	%f5, %f4;
	cvt.f64.f32 	%fd38, %f5;
	mov.f64 	%fd39, 0d3FF0000000000000;
	sub.f64 	%fd40, %fd39, %fd38;
	neg.f64 	%fd41, %fd37;
	fma.rn.f64 	%fd42, %fd41, %fd38, %fd40;
	mov.f64 	%fd43, 0d4000000000000000;
	sub.f64 	%fd44, %fd43, %fd42;
	rcp.approx.ftz.f64 	%fd45, %fd44;
	neg.f64 	%fd46, %fd44;
	fma.rn.f64 	%fd47, %fd46, %fd45, 0d3FF0000000000000;
	fma.rn.f64 	%fd48, %fd47, %fd47, %fd47;
	fma.rn.f64 	%fd49, %fd48, %fd45, %fd45;
	fma.rn.f64 	%fd50, %fd49, 0dC000000000000000, 0d3FF0000000000000;
	setp.gt.u32 	%p15, %r5, 1077088193;
	selp.f64 	%fd51, 0d3FF0000000000000, %fd50, %p15;
	copysign.f64 	%fd69, %fd9, %fd51;
	bra.uni 	$L__BB0_10;
$L__BB0_9:
	mul.f64 	%fd52, %fd9, %fd9;
	fma.rn.f64 	%fd53, %fd52, 0dBEF0BC46E2F5E964, 0d3F14359F420AFC3D;
	fma.rn.f64 	%fd54, %fd53, %fd52, 0dBF2DF9F0728C5D84;
	fma.rn.f64 	%fd55, %fd54, %fd52, 0d3F4337D1CEC4F033;
	fma.rn.f64 	%fd56, %fd55, %fd52, 0dBF57D6E9674335B3;
	fma.rn.f64 	%fd57, %fd56, %fd52, 0d3F6D6D000D7AAD3D;
	fma.rn.f64 	%fd58, %fd57, %fd52, 0dBF8226E1F3CF1EF5;
	fma.rn.f64 	%fd59, %fd58, %fd52, 0d3F9664F47EC0C8CF;
	fma.rn.f64 	%fd60, %fd59, %fd52, 0dBFABA1BA1B80AB40;
	fma.rn.f64 	%fd61, %fd60, %fd52, 0d3FC111111110FA4A;
	fma.rn.f64 	%fd62, %fd61, %fd52, 0dBFD5555555555550;
	fma.rn.f64 	%fd63, %fd62, %fd52, 0d0000000000000000;
	fma.rn.f64 	%fd69, %fd63, %fd9, %fd9;
$L__BB0_10:
	mul.f64 	%fd64, %fd1, 0d3FE0000000000000;
	cvta.to.global.u64 	%rd6, %rd1;
	add.f64 	%fd65, %fd69, 0d3FF0000000000000;
	mul.f64 	%fd66, %fd64, %fd65;
	cvt.rn.f32.f64 	%f6, %fd66;
	add.s64 	%rd8, %rd6, %rd4;
	st.global.f32 	[%rd8], %f6;
	ret;

}
.func  (.param .b64 func_retval0) __internal_accurate_pow(
	.param .b64 __internal_accurate_pow_param_0
)
{
	.reg .pred 	%p<8>;
	.reg .b32 	%r<49>;
	.reg .b32 	%f<3>;
	.reg .b64 	%fd<109>;

	ld.param.f64 	%fd10, [__internal_accurate_pow_param_0];
	{
	.reg .b32 %temp; 
	mov.b64 	{%temp, %r46}, %fd10;
	}
	{
	.reg .b32 %temp; 
	mov.b64 	{%r45, %temp}, %fd10;
	}
	shr.u32 	%r47, %r46, 20;
	setp.gt.u32 	%p1, %r46, 1048575;
	@%p1 bra 	$L__BB1_2;
	mul.f64 	%fd11, %fd10, 0d4350000000000000;
	{
	.reg .b32 %temp; 
	mov.b64 	{%temp, %r46}, %fd11;
	}
	{
	.reg .b32 %temp; 
	mov.b64 	{%r45, %temp}, %fd11;
	}
	shr.u32 	%r16, %r46, 20;
	add.s32 	%r47, %r16, -54;
$L__BB1_2:
	add.s32 	%r48, %r47, -1023;
	and.b32  	%r17, %r46, -2146435073;
	or.b32  	%r18, %r17, 1072693248;
	mov.b64 	%fd107, {%r45, %r18};
	setp.lt.u32 	%p2, %r18, 1073127583;
	@%p2 bra 	$L__BB1_4;
	{
	.reg .b32 %temp; 
	mov.b64 	{%r19, %temp}, %fd107;
	}
	{
	.reg .b32 %temp; 
	mov.b64 	{%temp, %r20}, %fd107;
	}
	add.s32 	%r21, %r20, -1048576;
	mov.b64 	%fd107, {%r19, %r21};
	add.s32 	%r48, %r47, -1022;
$L__BB1_4:
	add.f64 	%fd12, %fd107, 0dBFF0000000000000;
	add.f64 	%fd13, %fd107, 0d3FF0000000000000;
	rcp.approx.ftz.f64 	%fd14, %fd13;
	neg.f64 	%fd15, %fd13;
	fma.rn.f64 	%fd16, %fd15, %fd14, 0d3FF0000000000000;
	fma.rn.f64 	%fd17, %fd16, %fd16, %fd16;
	fma.rn.f64 	%fd18, %fd17, %fd14, %fd14;
	mul.f64 	%fd19, %fd12, %fd18;
	fma.rn.f64 	%fd20, %fd12, %fd18, %fd19;
	mul.f64 	%fd21, %fd20, %fd20;
	fma.rn.f64 	%fd22, %fd21, 0d3EB0F5FF7D2CAFE2, 0d3ED0F5D241AD3B5A;
	fma.rn.f64 	%fd23, %fd22, %fd21, 0d3EF3B20A75488A3F;
	fma.rn.f64 	%fd24, %fd23, %fd21, 0d3F1745CDE4FAECD5;
	fma.rn.f64 	%fd25, %fd24, %fd21, 0d3F3C71C7258A578B;
	fma.rn.f64 	%fd26, %fd25, %fd21, 0d3F6249249242B910;
	fma.rn.f64 	%fd27, %fd26, %fd21, 0d3F89999999999DFB;
	sub.f64 	%fd28, %fd12, %fd20;
	add.f64 	%fd29, %fd28, %fd28;
	neg.f64 	%fd30, %fd20;
	fma.rn.f64 	%fd31, %fd30, %fd12, %fd29;
	mul.f64 	%fd32, %fd18, %fd31;
	fma.rn.f64 	%fd33, %fd21, %fd27, 0d3FB5555555555555;
	mov.f64 	%fd34, 0d3FB5555555555555;
	sub.f64 	%fd35, %fd34, %fd33;
	fma.rn.f64 	%fd36, %fd21, %fd27, %fd35;
	add.f64 	%fd37, %fd36, 0dBC46A4CB00B9E7B0;
	add.f64 	%fd38, %fd33, %fd37;
	sub.f64 	%fd39, %fd33, %fd38;
	add.f64 	%fd40, %fd37, %fd39;
	mul.rn.f64 	%fd41, %fd20, %fd20;
	neg.f64 	%fd42, %fd41;
	fma.rn.f64 	%fd43, %fd20, %fd20, %fd42;
	{
	.reg .b32 %temp; 
	mov.b64 	{%r22, %temp}, %fd32;
	}
	{
	.reg .b32 %temp; 
	mov.b64 	{%temp, %r23}, %fd32;
	}
	add.s32 	%r24, %r23, 1048576;
	mov.b64 	%fd44, {%r22, %r24};
	fma.rn.f64 	%fd45, %fd20, %fd44, %fd43;
	mul.rn.f64 	%fd46, %fd41, %fd20;
	neg.f64 	%fd47, %fd46;
	fma.rn.f64 	%fd48, %fd41, %fd20, %fd47;
	fma.rn.f64 	%fd49, %fd41, %fd32, %fd48;
	fma.rn.f64 	%fd50, %fd45, %fd20, %fd49;
	mul.rn.f64 	%fd51, %fd38, %fd46;
	neg.f64 	%fd52, %fd51;
	fma.rn.f64 	%fd53, %fd38, %fd46, %fd52;
	fma.rn.f64 	%fd54, %fd38, %fd50, %fd53;
	fma.rn.f64 	%fd55, %fd40, %fd46, %fd54;
	add.f64 	%fd56, %fd51, %fd55;
	sub.f64 	%fd57, %fd51, %fd56;
	add.f64 	%fd58, %fd55, %fd57;
	add.f64 	%fd59, %fd20, %fd56;
	sub.f64 	%fd60, %fd20, %fd59;
	add.f64 	%fd61, %fd56, %fd60;
	add.f64 	%fd62, %fd58, %fd61;
	add.f64 	%fd63, %fd32, %fd62;
	add.f64 	%fd64, %fd59, %fd63;
	sub.f64 	%fd65, %fd59, %fd64;
	add.f64 	%fd66, %fd63, %fd65;
	xor.b32  	%r25, %r48, -2147483648;
	mov.b32 	%r26, 1127219200;
	mov.b64 	%fd67, {%r25, %r26};
	mov.b32 	%r27, -2147483648;
	mov.b64 	%fd68, {%r27, %r26};
	sub.f64 	%fd69, %fd67, %fd68;
	fma.rn.f64 	%fd70, %fd69, 0d3FE62E42FEFA39EF, %fd64;
	fma.rn.f64 	%fd71, %fd69, 0dBFE62E42FEFA39EF, %fd70;
	sub.f64 	%fd72, %fd71, %fd64;
	sub.f64 	%fd73, %fd66, %fd72;
	fma.rn.f64 	%fd74, %fd69, 0d3C7ABC9E3B39803F, %fd73;
	add.f64 	%fd75, %fd70, %fd74;
	sub.f64 	%fd76, %fd70, %fd75;
	add.f64 	%fd77, %fd74, %fd76;
	mov.f64 	%fd78, 0d4008000000000000;
	{
	.reg .b32 %temp; 
	mov.b64 	{%temp, %r28}, %fd78;
	}
	{
	.reg .b32 %temp; 
	mov.b64 	{%r29, %temp}, %fd78;
	}
	shl.b32 	%r30, %r28, 1;
	setp.gt.u32 	%p3, %r30, -33554433;
	and.b32  	%r31, %r28, -15728641;
	selp.b32 	%r32, %r31, %r28, %p3;
	mov.b64 	%fd79, {%r29, %r32};
	mul.rn.f64 	%fd80, %fd75, %fd79;
	neg.f64 	%fd81, %fd80;
	fma.rn.f64 	%fd82, %fd75, %fd79, %fd81;
	fma.rn.f64 	%fd83, %fd77, %fd79, %fd82;
	add.f64 	%fd4, %fd80, %fd83;
	sub.f64 	%fd84, %fd80, %fd4;
	add.f64 	%fd5, %fd83, %fd84;
	fma.rn.f64 	%fd85, %fd4, 0d3FF71547652B82FE, 0d4338000000000000;
	{
	.reg .b32 %temp; 
	mov.b64 	{%r13, %temp}, %fd85;
	}
	mov.f64 	%fd86, 0dC338000000000000;
	add.rn.f64 	%fd87, %fd85, %fd86;
	fma.rn.f64 	%fd88, %fd87, 0dBFE62E42FEFA39EF, %fd4;
	fma.rn.f64 	%fd89, %fd87, 0dBC7ABC9E3B39803F, %fd88;
	fma.rn.f64 	%fd90, %fd89, 0d3E5ADE1569CE2BDF, 0d3E928AF3FCA213EA;
	fma.rn.f64 	%fd91, %fd90, %fd89, 0d3EC71DEE62401315;
	fma.rn.f64 	%fd92, %fd91, %fd89, 0d3EFA01997C89EB71;
	fma.rn.f64 	%fd93, %fd92, %fd89, 0d3F2A01A014761F65;
	fma.rn.f64 	%fd94, %fd93, %fd89, 0d3F56C16C1852B7AF;
	fma.rn.f64 	%fd95, %fd94, %fd89, 0d3F81111111122322;
	fma.rn.f64 	%fd96, %fd95, %fd89, 0d3FA55555555502A1;
	fma.rn.f64 	%fd97, %fd96, %fd89, 0d3FC5555555555511;
	fma.rn.f64 	%fd98, %fd97, %fd89, 0d3FE000000000000B;
	fma.rn.f64 	%fd99, %fd98, %fd89, 0d3FF0000000000000;
	fma.rn.f64 	%fd100, %fd99, %fd89, 0d3FF0000000000000;
	{
	.reg .b32 %temp; 
	mov.b64 	{%r14, %temp}, %fd100;
	}
	{
	.reg .b32 %temp; 
	mov.b64 	{%temp, %r15}, %fd100;
	}
	shl.b32 	%r33, %r13, 20;
	add.s32 	%r34, %r33, %r15;
	mov.b64 	%fd108, {%r14, %r34};
	{
	.reg .b32 %temp; 
	mov.b64 	{%temp, %r35}, %fd4;
	}
	mov.b32 	%f2, %r35;
	abs.f32 	%f1, %f2;
	setp.lt.f32 	%p4, %f1, 0f4086232B;
	@%p4 bra 	$L__BB1_7;
	setp.lt.f64 	%p5, %fd4, 0d0000000000000000;
	add.f64 	%fd101, %fd4, 0d7FF0000000000000;
	selp.f64 	%fd108, 0d0000000000000000, %fd101, %p5;
	setp.geu.f32 	%p6, %f1, 0f40874800;
	@%p6 bra 	$L__BB1_7;
	shr.u32 	%r36, %r13, 31;
	add.s32 	%r37, %r13, %r36;
	shr.s32 	%r38, %r37, 1;
	shl.b32 	%r39, %r38, 20;
	add.s32 	%r40, %r15, %r39;
	mov.b64 	%fd102, {%r14, %r40};
	sub.s32 	%r41, %r13, %r38;
	shl.b32 	%r42, %r41, 20;
	add.s32 	%r43, %r42, 1072693248;
	mov.b32 	%r44, 0;
	mov.b64 	%fd103, {%r44, %r43};
	mul.f64 	%fd108, %fd103, %fd102;
$L__BB1_7:
	abs.f64 	%fd104, %fd108;
	setp.eq.f64 	%p7, %fd104, 0d7FF0000000000000;
	fma.rn.f64 	%fd105, %fd108, %fd5, %fd108;
	selp.f64 	%fd106, %fd108, %fd105, %p7;
	st.param.f64 	[func_retval0], %fd106;
	ret;

}


// ===== COMPILED SASS (sm_100) =====

	.target	sm_100

	.elftype	@"ET_EXEC"


//--------------------- .note.nv.tkinfo           --------------------------
	.section	.note.nv.tkinfo,"",@"SHT_NOTE"
	.sectionflags	@"SHF_NOTE_NV_TKINFO"
	.tkinfo
        /*0018*/ 	.word	0x00000002
        /*0030*/ 	.string	""
        /*0030*/ 	.string	"ptxas"
        /*0030*/ 	.string	"Cuda compilation tools, release 13.0, V13.0.88"
        /*0030*/ 	.string	"Build cuda_13.0.r13.0/compiler.36424714_0"
        /*0030*/ 	.string	"-arch sm_100 -m 64 "



//--------------------- .note.nv.cuinfo           --------------------------
	.section	.note.nv.cuinfo,"",@"SHT_NOTE"
	.sectionflags	@"SHF_NOTE_NV_CUINFO"
        /*0018*/ 	.short	0x0002
        /*001a*/ 	.short	0x0064
        /*001c*/ 	.short	0x0082
	.zero		2


//--------------------- .nv.info                  --------------------------
	.section	.nv.info,"",@"SHT_CUDA_INFO"
	.align	4


	//----- nvinfo : EIATTR_REGCOUNT
	.align		4
        /*0000*/ 	.byte	0x04, 0x2f
        /*0002*/ 	.short	(.L_1 - .L_0)
	.align		4
.L_0:
        /*0004*/ 	.word	index@(_Z4geluPfS_)
        /*0008*/ 	.word	0x0000001e


	//----- nvinfo : EIATTR_FRAME_SIZE
	.align		4
.L_1:
        /*000c*/ 	.byte	0x04, 0x11
        /*000e*/ 	.short	(.L_3 - .L_2)
	.align		4
.L_2:
        /*0010*/ 	.word	index@($_Z4geluPfS_$__internal_accurate_pow)
        /*0014*/ 	.word	0x00000000


	//----- nvinfo : EIATTR_FRAME_SIZE
	.align		4
.L_3:
        /*0018*/ 	.byte	0x04, 0x11
        /*001a*/ 	.short	(.L_5 - .L_4)
	.align		4
.L_4:
        /*001c*/ 	.word	index@(_Z4geluPfS_)
        /*0020*/ 	.word	0x00000000


	//----- nvinfo : EIATTR_MIN_STACK_SIZE
	.align		4
.L_5:
        /*0024*/ 	.byte	0x04, 0x12
        /*0026*/ 	.short	(.L_7 - .L_6)
	.align		4
.L_6:
        /*0028*/ 	.word	index@(_Z4geluPfS_)
        /*002c*/ 	.word	0x00000000
.L_7:


//--------------------- .nv.compat                --------------------------
	.section	.nv.compat,"",@"SHT_CUDA_COMPAT_INFO"
	.align	4
        /*0000*/ 	.byte	0x02, 0x09, 0x00, 0x00, 0x02, 0x02, 0x01, 0x00, 0x02, 0x05, 0x05, 0x00, 0x03, 0x07, 0x01, 0x01
        /*0010*/ 	.byte	0x02, 0x03, 0x00, 0x00, 0x02, 0x06, 0x01, 0x00, 0x04, 0x0b, 0x08, 0x00, 0x01, 0x00, 0x00, 0x00
        /*0020*/ 	.byte	0x00, 0x00, 0x00, 0x00


//--------------------- .nv.info._Z4geluPfS_      --------------------------
	.section	.nv.info._Z4geluPfS_,"",@"SHT_CUDA_INFO"
	.sectionflags	@""
	.align	4


	//----- nvinfo : EIATTR_CUDA_API_VERSION
	.align		4
        /*0000*/ 	.byte	0x04, 0x37
        /*0002*/ 	.short	(.L_9 - .L_8)
.L_8:
        /*0004*/ 	.word	0x00000082


	//----- nvinfo : EIATTR_KPARAM_INFO
	.align		4
.L_9:
        /*0008*/ 	.byte	0x04, 0x17
        /*000a*/ 	.short	(.L_11 - .L_10)
.L_10:
        /*000c*/ 	.word	0x00000000
        /*0010*/ 	.short	0x0001
        /*0012*/ 	.short	0x0008
        /*0014*/ 	.byte	0x00, 0xf5, 0x21, 0x00


	//----- nvinfo : EIATTR_KPARAM_INFO
	.align		4
.L_11:
        /*0018*/ 	.byte	0x04, 0x17
        /*001a*/ 	.short	(.L_13 - .L_12)
.L_12:
        /*001c*/ 	.word	0x00000000
        /*0020*/ 	.short	0x0000
        /*0022*/ 	.short	0x0000
        /*0024*/ 	.byte	0x00, 0xf5, 0x21, 0x00


	//----- nvinfo : EIATTR_SPARSE_MMA_MASK
	.align		4
.L_13:
        /*0028*/ 	.byte	0x03, 0x50
        /*002a*/ 	.short	0x0000


	//----- nvinfo : EIATTR_MAXREG_COUNT
	.align		4
        /*002c*/ 	.byte	0x03, 0x1b
        /*002e*/ 	.short	0x00ff


	//----- nvinfo : EIATTR_MERCURY_ISA_VERSION
	.align		4
        /*0030*/ 	.byte	0x03, 0x5f
        /*0032*/ 	.short	0x0101


	//----- nvinfo : EIATTR_VRC_CTA_INIT_COUNT
	.align		4
        /*0034*/ 	.byte	0x02, 0x4a
	.zero		1
	.zero		1


	//----- nvinfo : EIATTR_EXIT_INSTR_OFFSETS
	.align		4
        /*0038*/ 	.byte	0x04, 0x1c
        /*003a*/ 	.short	(.L_15 - .L_14)


	//   ....[0]....
.L_14:
        /*003c*/ 	.word	0x00000960


	//----- nvinfo : EIATTR_MAX_THREADS
	.align		4
.L_15:
        /*0040*/ 	.byte	0x04, 0x05
        /*0042*/ 	.short	(.L_17 - .L_16)
.L_16:
        /*0044*/ 	.word	0x0000003c
        /*0048*/ 	.word	0x00000001
        /*004c*/ 	.word	0x00000001


	//----- nvinfo : EIATTR_CRS_STACK_SIZE
	.align		4
.L_17:
        /*0050*/ 	.byte	0x04, 0x1e
        /*0052*/ 	.short	(.L_19 - .L_18)
.L_18:
        /*0054*/ 	.word	0x00000000


	//----- nvinfo : EIATTR_CBANK_PARAM_SIZE
	.align		4
.L_19:
        /*0058*/ 	.byte	0x03, 0x19
        /*005a*/ 	.short	0x0010


	//----- nvinfo : EIATTR_PARAM_CBANK
	.align		4
        /*005c*/ 	.byte	0x04, 0x0a
        /*005e*/ 	.short	(.L_21 - .L_20)
	.align		4
.L_20:
        /*0060*/ 	.word	index@(.nv.constant0._Z4geluPfS_)
        /*0064*/ 	.short	0x0380
        /*0066*/ 	.short	0x0010


	//----- nvinfo : EIATTR_SW_WAR
	.align		4
.L_21:
        /*0068*/ 	.byte	0x04, 0x36
        /*006a*/ 	.short	(.L_23 - .L_22)
.L_22:
        /*006c*/ 	.word	0x00000008
.L_23:


//--------------------- .nv.callgraph             --------------------------
	.section	.nv.callgraph,"",@"SHT_CUDA_CALLGRAPH"
	.align	4
	.sectionentsize	8
	.align		4
        /*0000*/ 	.word	0x00000000
	.align		4
        /*0004*/ 	.word	0xffffffff
	.align		4
        /*0008*/ 	.word	0x00000000
	.align		4
        /*000c*/ 	.word	0xfffffffe
	.align		4
        /*0010*/ 	.word	0x00000000
	.align		4
        /*0014*/ 	.word	0xfffffffd
	.align		4
        /*0018*/ 	.word	0x00000000
	.align		4
        /*001c*/ 	.word	0xfffffffc


//--------------------- .text._Z4geluPfS_         --------------------------
	.section	.text._Z4geluPfS_,"ax",@progbits
	.align	128
        .global         _Z4geluPfS_
        .type           _Z4geluPfS_,@function
        .size           _Z4geluPfS_,(.L_x_8 - _Z4geluPfS_)
        .other          _Z4geluPfS_,@"STO_CUDA_ENTRY STV_DEFAULT"
_Z4geluPfS_:
.text._Z4geluPfS_:
[----:B------:R-:W-:Y:S01]  /*0000*/  LDC R1, c[0x0][0x37c] ;  /* 0x0000df00ff017b82 */ /* 0x000fe20000000800 */
[----:B------:R-:W0:Y:S07]  /*0010*/  S2R R2, SR_TID.X ;  /* 0x0000000000027919 */ /* 0x000e2e0000002100 */
[----:B------:R-:W0:Y:S01]  /*0020*/  LDC.64 R6, c[0x0][0x380] ;  /* 0x0000e000ff067b82 */ /* 0x000e220000000a00 */
[----:B------:R-:W1:Y:S01]  /*0030*/  LDCU.64 UR4, c[0x0][0x358] ;  /* 0x00006b00ff0477ac */ /* 0x000e620008000a00 */
[----:B0-----:R-:W-:-:S05]  /*0040*/  IMAD.WIDE.U32 R6, R2, 0x4, R6 ;  /* 0x0000000402067825 */ /* 0x001fca00078e0006 */
[----:B-1----:R-:W2:Y:S01]  /*0050*/  LDG.E.CONSTANT R3, desc[UR4][R6.64] ;  /* 0x0000000406037981 */ /* 0x002ea2000c1e9900 */
[----:B------:R-:W-:Y:S01]  /*0060*/  BSSY.RECONVERGENT B0, `(.L_x_0) ;  /* 0x0000004000007945 */ /* 0x000fe20003800200 */
[----:B------:R-:W-:Y:S01]  /*0070*/  MOV R0, 0xa0 ;  /* 0x000000a000007802 */ /* 0x000fe20000000f00 */
[----:B--2---:R0:W1:Y:S06]  /*0080*/  F2F.F64.F32 R4, R3 ;  /* 0x0000000300047310 */ /* 0x00406c0000201800 */
[----:B01----:R-:W-:Y:S05]  /*0090*/  CALL.REL.NOINC `($_Z4geluPfS_$__internal_accurate_pow) ;  /* 0x0000000800347944 */ /* 0x003fea0003c00000 */
[----:B------:R-:W-:Y:S05]  /*00a0*/  BSYNC.RECONVERGENT B0 ;  /* 0x0000000000007941 */ /* 0x000fea0003800200 */
.L_x_0:
[----:B------:R-:W-:Y:S01]  /*00b0*/  DADD R6, R4, 3 ;  /* 0x4008000004067429 */ /* 0x000fe20000000000 */
[----:B------:R-:W-:Y:S01]  /*00c0*/  IMAD.MOV.U32 R8, RZ, RZ, R11 ;  /* 0x000000ffff087224 */ /* 0x000fe200078e000b */
[----:B------:R-:W-:Y:S01]  /*00d0*/  FSETP.NEU.AND P1, PT, R3, RZ, PT ;  /* 0x000000ff0300720b */ /* 0x000fe20003f2d000 */
[----:B------:R-:W-:Y:S01]  /*00e0*/  IMAD.MOV.U32 R9, RZ, RZ, R12 ;  /* 0x000000ffff097224 */ /* 0x000fe200078e000c */
[----:B------:R-:W-:Y:S01]  /*00f0*/  ISETP.GE.AND P0, PT, R5, RZ, PT ;  /* 0x000000ff0500720c */ /* 0x000fe20003f06270 */
[----:B------:R-:W-:Y:S04]  /*0100*/  BSSY.RECONVERGENT B0, `(.L_x_1) ;  /* 0x0000010000007945 */ /* 0x000fe80003800200 */
[----:B------:R-:W-:Y:S01]  /*0110*/  DADD R8, -RZ, -R8 ;  /* 0x00000000ff087229 */ /* 0x000fe20000000908 */
[----:B------:R-:W-:-:S04]  /*0120*/  LOP3.LUT R6, R7, 0x7ff00000, RZ, 0xc0, !PT ;  /* 0x7ff0000007067812 */ /* 0x000fc800078ec0ff */
[----:B------:R-:W-:-:S05]  /*0130*/  ISETP.NE.AND P2, PT, R6, 0x7ff00000, PT ;  /* 0x7ff000000600780c */ /* 0x000fca0003f45270 */
[----:B------:R-:W-:Y:S01]  /*0140*/  FSEL R6, R8, R11, !P0 ;  /* 0x0000000b08067208 */ /* 0x000fe20004000000 */
[----:B------:R-:W-:Y:S01]  /*0150*/  @!P1 IMAD.MOV.U32 R6, RZ, RZ, RZ ;  /* 0x000000ffff069224 */ /* 0x000fe200078e00ff */
[----:B------:R-:W-:Y:S01]  /*0160*/  FSEL R7, R9, R12, !P0 ;  /* 0x0000000c09077208 */ /* 0x000fe20004000000 */
[----:B------:R-:W-:-:S05]  /*0170*/  @!P1 IMAD.MOV.U32 R7, RZ, RZ, R5 ;  /* 0x000000ffff079224 */ /* 0x000fca00078e0005 */
[----:B------:R-:W-:Y:S05]  /*0180*/  @P2 BRA `(.L_x_2) ;  /* 0x00000000001c2947 */ /* 0x000fea0003800000 */
[----:B------:R-:W-:-:S13]  /*0190*/  FSETP.NAN.AND P1, PT, R3, R3, PT ;  /* 0x000000030300720b */ /* 0x000fda0003f28000 */
[----:B------:R-:W-:Y:S01]  /*01a0*/  @P1 DADD R6, R4, 3 ;  /* 0x4008000004061429 */ /* 0x000fe20000000000 */
[----:B------:R-:W-:Y:S10]  /*01b0*/  @P1 BRA `(.L_x_2) ;  /* 0x0000000000101947 */ /* 0x000ff40003800000 */
[----:B------:R-:W-:-:S14]  /*01c0*/  DSETP.NEU.AND P1, PT, |R4|, +INF , PT ;  /* 0x7ff000000400742a */ /* 0x000fdc0003f2d200 */
[----:B------:R-:W-:Y:S02]  /*01d0*/  @!P1 IMAD.MOV.U32 R0, RZ, RZ, -0x100000 ;  /* 0xfff00000ff009424 */ /* 0x000fe400078e00ff */
[----:B------:R-:W-:-:S03]  /*01e0*/  @!P1 IMAD.MOV.U32 R6, RZ, RZ, RZ ;  /* 0x000000ffff069224 */ /* 0x000fc600078e00ff */
[----:B------:R-:W-:-:S07]  /*01f0*/  @!P1 SEL R7, R0, 0x7ff00000, !P0 ;  /* 0x7ff0000000079807 */ /* 0x000fce0004000000 */
.L_x_2:
[----:B------:R-:W-:Y:S05]  /*0200*/  BSYNC.RECONVERGENT B0 ;  /* 0x0000000000007941 */ /* 0x000fea0003800200 */
.L_x_1:
[----:B------:R-:W-:Y:S01]  /*0210*/  UMOV UR6, 0x6d4801f7 ;  /* 0x6d4801f700067882 */ /* 0x000fe20000000000 */
[----:B------:R-:W-:Y:S01]  /*0220*/  UMOV UR7, 0x3fa6e4e2 ;  /* 0x3fa6e4e200077882 */ /* 0x000fe20000000000 */
[----:B------:R-:W-:Y:S01]  /*0230*/  FSETP.NEU.AND P0, PT, R3, 1, PT ;  /* 0x3f8000000300780b */ /* 0x000fe20003f0d000 */
[----:B------:R-:W-:Y:S01]  /*0240*/  DMUL R6, R6, UR6 ;  /* 0x0000000606067c28 */ /* 0x000fe20008000000 */
[----:B------:R-:W-:Y:S01]  /*0250*/  UMOV UR6, 0x33d43651 ;  /* 0x33d4365100067882 */ /* 0x000fe20000000000 */
[----:B------:R-:W-:Y:S01]  /*0260*/  UMOV UR7, 0x3fe98845 ;  /* 0x3fe9884500077882 */ /* 0x000fe20000000000 */
[----:B------:R-:W-:Y:S07]  /*0270*/  BSSY.RECONVERGENT B0, `(.L_x_3) ;  /* 0x0000067000007945 */ /* 0x000fee0003800200 */
[----:B------:R-:W-:-:S02]  /*0280*/  FSEL R6, R6, 3.86871108216311857353e+27, P0 ;  /* 0x6d4801f706067808 */ /* 0x000fc40000000000 */
[----:B------:R-:W-:-:S06]  /*0290*/  FSEL R7, R7, 1.3038599491119384766, P0 ;  /* 0x3fa6e4e207077808 */ /* 0x000fcc0000000000 */
[----:B------:R-:W-:-:S08]  /*02a0*/  DADD R6, R4, R6 ;  /* 0x0000000004067229 */ /* 0x000fd00000000006 */
[----:B------:R-:W-:Y:S01]  /*02b0*/  DMUL R6, R6, UR6 ;  /* 0x0000000606067c28 */ /* 0x000fe20008000000 */
[----:B------:R-:W-:Y:S01]  /*02c0*/  UMOV UR6, 0x24dd2f1a ;  /* 0x24dd2f1a00067882 */ /* 0x000fe20000000000 */
[----:B------:R-:W-:-:S08]  /*02d0*/  UMOV UR7, 0x3fe4f922 ;  /* 0x3fe4f92200077882 */ /* 0x000fd00000000000 */
[----:B------:R-:W-:Y:S02]  /*02e0*/  LOP3.LUT R9, R7, 0x7fffffff, RZ, 0xc0, !PT ;  /* 0x7fffffff07097812 */ /* 0x000fe400078ec0ff */
[----:B------:R-:W-:-:S06]  /*02f0*/  MOV R8, R6 ;  /* 0x0000000600087202 */ /* 0x000fcc0000000f00 */
[----:B------:R-:W-:-:S14]  /*0300*/  DSETP.GE.AND P0, PT, R8, UR6, PT ;  /* 0x0000000608007e2a */ /* 0x000fdc000bf06000 */
[----:B------:R-:W-:Y:S05]  /*0310*/  @!P0 BRA `(.L_x_4) ;  /* 0x0000000000e48947 */ /* 0x000fea0003800000 */
[----:B------:R-:W-:Y:S01]  /*0320*/  DADD R12, R8, R8 ;  /* 0x00000000080c7229 */ /* 0x000fe20000000008 */
[----:B------:R-:W-:Y:S01]  /*0330*/  UMOV UR6, 0xfefa39ef ;  /* 0xfefa39ef00067882 */ /* 0x000fe20000000000 */
[----:B------:R-:W-:Y:S01]  /*0340*/  UMOV UR7, 0x3fe62e42 ;  /* 0x3fe62e4200077882 */ /* 0x000fe20000000000 */
[----:B------:R-:W-:Y:S01]  /*0350*/  IMAD.MOV.U32 R14, RZ, RZ, -0x7649667 ;  /* 0xf89b6999ff0e7424 */ /* 0x000fe200078e00ff */
[----:B------:R-:W-:Y:S01]  /*0360*/  ISETP.GT.U32.AND P0, PT, R9, 0x40330fc1, PT ;  /* 0x40330fc10900780c */ /* 0x000fe20003f04070 */
[----:B------:R-:W-:Y:S01]  /*0370*/  IMAD.MOV.U32 R15, RZ, RZ, 0x3e928a27 ;  /* 0x3e928a27ff0f7424 */ /* 0x000fe200078e00ff */
[----:B------:R-:W0:Y:S02]  /*0380*/  F2F.F32.F64 R0, R12 ;  /* 0x0000000c00007310 */ /* 0x000e240000301000 */
[----:B0-----:R-:W-:-:S06]  /*0390*/  FMUL R0, R0, 1.4426950216293334961 ;  /* 0x3fb8aa3b00007820 */ /* 0x001fcc0000400000 */
[----:B------:R-:W0:Y:S08]  /*03a0*/  FRND R0, R0 ;  /* 0x0000000000007307 */ /* 0x000e300000201000 */
[----:B0-----:R0:W1:Y:S08]  /*03b0*/  F2F.F64.F32 R10, R0 ;  /* 0x00000000000a7310 */ /* 0x0010700000201800 */
[----:B0-----:R-:W0:Y:S01]  /*03c0*/  MUFU.EX2 R0, R0 ;  /* 0x0000000000007308 */ /* 0x001e220000000800 */
[----:B-1----:R-:W-:Y:S01]  /*03d0*/  DFMA R10, R10, -UR6, R12 ;  /* 0x800000060a0a7c2b */ /* 0x002fe2000800000c */
[----:B------:R-:W-:Y:S01]  /*03e0*/  UMOV UR6, 0xa4741b81 ;  /* 0xa4741b8100067882 */ /* 0x000fe20000000000 */
[----:B------:R-:W-:-:S06]  /*03f0*/  UMOV UR7, 0x3e5ae904 ;  /* 0x3e5ae90400077882 */ /* 0x000fcc0000000000 */
[C---:B------:R-:W-:Y:S01]  /*0400*/  DFMA R14, R10.reuse, UR6, R14 ;  /* 0x000000060a0e7c2b */ /* 0x040fe2000800000e */
[----:B------:R-:W-:Y:S01]  /*0410*/  UMOV UR6, 0x15ff7e07 ;  /* 0x15ff7e0700067882 */ /* 0x000fe20000000000 */
[----:B------:R-:W-:Y:S01]  /*0420*/  UMOV UR7, 0x3ec71de7 ;  /* 0x3ec71de700077882 */ /* 0x000fe20000000000 */
[----:B0-----:R-:W0:Y:S05]  /*0430*/  F2F.F64.F32 R12, R0 ;  /* 0x00000000000c7310 */ /* 0x001e2a0000201800 */
[----:B------:R-:W-:Y:S01]  /*0440*/  DFMA R14, R10, R14, UR6 ;  /* 0x000000060a0e7e2b */ /* 0x000fe2000800000e */
[----:B------:R-:W-:Y:S01]  /*0450*/  UMOV UR6, 0x6b0ac45a ;  /* 0x6b0ac45a00067882 */ /* 0x000fe20000000000 */
[----:B------:R-:W-:-:S06]  /*0460*/  UMOV UR7, 0x3efa019a ;  /* 0x3efa019a00077882 */ /* 0x000fcc0000000000 */
[----:B------:R-:W-:Y:S01]  /*0470*/  DFMA R14, R10, R14, UR6 ;  /* 0x000000060a0e7e2b */ /* 0x000fe2000800000e */
[----:B------:R-:W-:Y:S01]  /*0480*/  UMOV UR6, 0x17eed94f ;  /* 0x17eed94f00067882 */ /* 0x000fe20000000000 */
[----:B------:R-:W-:Y:S01]  /*0490*/  UMOV UR7, 0x3f2a01a0 ;  /* 0x3f2a01a000077882 */ /* 0x000fe20000000000 */
[----:B0-----:R-:W-:-:S05]  /*04a0*/  DADD R16, -R12, 1 ;  /* 0x3ff000000c107429 */ /* 0x001fca0000000100 */
[----:B------:R-:W-:Y:S01]  /*04b0*/  DFMA R14, R10, R14, UR6 ;  /* 0x000000060a0e7e2b */ /* 0x000fe2000800000e */
[----:B------:R-:W-:Y:S01]  /*04c0*/  UMOV UR6, 0x17f2a71b ;  /* 0x17f2a71b00067882 */ /* 0x000fe20000000000 */
[----:B------:R-:W-:-:S06]  /*04d0*/  UMOV UR7, 0x3f56c16c ;  /* 0x3f56c16c00077882 */ /* 0x000fcc0000000000 */
        /* <DEDUP_REMOVED lines=12> */
[----:B------:R-:W-:-:S08]  /*05a0*/  DFMA R14, R10, R14, UR6 ;  /* 0x000000060a0e7e2b */ /* 0x000fd0000800000e */
[----:B------:R-:W-:-:S08]  /*05b0*/  DMUL R14, R10, R14 ;  /* 0x0000000e0a0e7228 */ /* 0x000fd00000000000 */
[----:B------:R-:W-:Y:S01]  /*05c0*/  DFMA R14, R10, R14, R10 ;  /* 0x0000000e0a0e722b */ /* 0x000fe2000000000a */
[----:B------:R-:W-:-:S07]  /*05d0*/  IMAD.MOV.U32 R10, RZ, RZ, RZ ;  /* 0x000000ffff0a7224 */ /* 0x000fce00078e00ff */
[----:B------:R-:W-:-:S08]  /*05e0*/  DFMA R14, -R14, R12, R16 ;  /* 0x0000000c0e0e722b */ /* 0x000fd00000000110 */
[----:B------:R-:W-:-:S06]  /*05f0*/  DADD R14, -R14, 2 ;  /* 0x400000000e0e7429 */ /* 0x000fcc0000000100 */
[----:B------:R-:W0:Y:S02]  /*0600*/  MUFU.RCP64H R11, R15 ;  /* 0x0000000f000b7308 */ /* 0x000e240000001800 */
[----:B0-----:R-:W-:-:S08]  /*0610*/  DFMA R12, -R14, R10, 1 ;  /* 0x3ff000000e0c742b */ /* 0x001fd0000000010a */
[----:B------:R-:W-:-:S08]  /*0620*/  DFMA R12, R12, R12, R12 ;  /* 0x0000000c0c0c722b */ /* 0x000fd0000000000c */
[----:B------:R-:W-:Y:S01]  /*0630*/  DFMA R12, R10, R12, R10 ;  /* 0x0000000c0a0c722b */ /* 0x000fe2000000000a */
[----:B------:R-:W-:Y:S02]  /*0640*/  IMAD.MOV.U32 R10, RZ, RZ, 0x0 ;  /* 0x00000000ff0a7424 */ /* 0x000fe400078e00ff */
[----:B------:R-:W-:-:S06]  /*0650*/  IMAD.MOV.U32 R11, RZ, RZ, 0x40000000 ;  /* 0x40000000ff0b7424 */ /* 0x000fcc00078e00ff */
[----:B------:R-:W-:-:S10]  /*0660*/  DFMA R12, R12, -R10, 1 ;  /* 0x3ff000000c0c742b */ /* 0x000fd4000000080a */
[----:B------:R-:W-:Y:S02]  /*0670*/  FSEL R3, R13, 1.875, !P0 ;  /* 0x3ff000000d037808 */ /* 0x000fe40004000000 */
[----:B------:R-:W-:Y:S02]  /*0680*/  FSEL R6, R12, RZ, !P0 ;  /* 0x000000ff0c067208 */ /* 0x000fe40004000000 */
[----:B------:R-:W-:Y:S01]  /*0690*/  LOP3.LUT R7, R3, 0x80000000, R7, 0xb8, !PT ;  /* 0x8000000003077812 */ /* 0x000fe200078eb807 */
[----:B------:R-:W-:Y:S06]  /*06a0*/  BRA `(.L_x_5) ;  /* 0x00000000008c7947 */ /* 0x000fec0003800000 */
.L_x_4:
[----:B------:R-:W-:Y:S01]  /*06b0*/  DMUL R8, R6, R6 ;  /* 0x0000000606087228 */ /* 0x000fe20000000000 */
[----:B------:R-:W-:Y:S01]  /*06c0*/  MOV R10, 0x420afc3d ;  /* 0x420afc3d000a7802 */ /* 0x000fe20000000f00 */
[----:B------:R-:W-:Y:S01]  /*06d0*/  IMAD.MOV.U32 R11, RZ, RZ, 0x3f14359f ;  /* 0x3f14359fff0b7424 */ /* 0x000fe200078e00ff */
[----:B------:R-:W-:Y:S01]  /*06e0*/  UMOV UR6, 0xe2f5e964 ;  /* 0xe2f5e96400067882 */ /* 0x000fe20000000000 */
[----:B------:R-:W-:-:S04]  /*06f0*/  UMOV UR7, 0x3ef0bc46 ;  /* 0x3ef0bc4600077882 */ /* 0x000fc80000000000 */
[----:B------:R-:W-:Y:S01]  /*0700*/  DFMA R10, R8, -UR6, R10 ;  /* 0x80000006080a7c2b */ /* 0x000fe2000800000a */
[----:B------:R-:W-:Y:S01]  /*0710*/  UMOV UR6, 0x728c5d84 ;  /* 0x728c5d8400067882 */ /* 0x000fe20000000000 */
[----:B------:R-:W-:-:S06]  /*0720*/  UMOV UR7, 0x3f2df9f0 ;  /* 0x3f2df9f000077882 */ /* 0x000fcc0000000000 */
[----:B------:R-:W-:Y:S01]  /*0730*/  DFMA R10, R8, R10, -UR6 ;  /* 0x80000006080a7e2b */ /* 0x000fe2000800000a */
[----:B------:R-:W-:Y:S01]  /*0740*/  UMOV UR6, 0xcec4f033 ;  /* 0xcec4f03300067882 */ /* 0x000fe20000000000 */
[----:B------:R-:W-:-:S06]  /*0750*/  UMOV UR7, 0x3f4337d1 ;  /* 0x3f4337d100077882 */ /* 0x000fcc0000000000 */
[----:B------:R-:W-:Y:S01]  /*0760*/  DFMA R10, R8, R10, UR6 ;  /* 0x00000006080a7e2b */ /* 0x000fe2000800000a */
        /* <DEDUP_REMOVED lines=20> */
[----:B------:R-:W-:-:S08]  /*08b0*/  DFMA R10, R8, R10, -UR6 ;  /* 0x80000006080a7e2b */ /* 0x000fd0000800000a */
[----:B------:R-:W-:-:S08]  /*08c0*/  DFMA R10, R8, R10, RZ ;  /* 0x0000000a080a722b */ /* 0x000fd000000000ff */
[----:B------:R-:W-:-:S11]  /*08d0*/  DFMA R6, R6, R10, R6 ;  /* 0x0000000a0606722b */ /* 0x000fd60000000006 */
.L_x_5:
[----:B------:R-:W-:Y:S05]  /*08e0*/  BSYNC.RECONVERGENT B0 ;  /* 0x0000000000007941 */ /* 0x000fea0003800200 */
.L_x_3:
[----:B------:R-:W-:Y:S01]  /*08f0*/  DMUL R4, R4, 0.5 ;  /* 0x3fe0000004047828 */ /* 0x000fe20000000000 */
[----:B------:R-:W0:Y:S01]  /*0900*/  LDC.64 R8, c[0x0][0x388] ;  /* 0x0000e200ff087b82 */ /* 0x000e220000000a00 */
[----:B------:R-:W-:-:S08]  /*0910*/  DADD R6, R6, 1 ;  /* 0x3ff0000006067429 */ /* 0x000fd00000000000 */
[----:B------:R-:W-:-:S10]  /*0920*/  DMUL R4, R4, R6 ;  /* 0x0000000604047228 */ /* 0x000fd40000000000 */
[----:B------:R-:W1:Y:S01]  /*0930*/  F2F.F32.F64 R5, R4 ;  /* 0x0000000400057310 */ /* 0x000e620000301000 */
[----:B0-----:R-:W-:-:S05]  /*0940*/  IMAD.WIDE.U32 R2, R2, 0x4, R8 ;  /* 0x0000000402027825 */ /* 0x001fca00078e0008 */
[----:B-1----:R-:W-:Y:S01]  /*0950*/  STG.E desc[UR4][R2.64], R5 ;  /* 0x0000000502007986 */ /* 0x002fe2000c101904 */
[----:B------:R-:W-:Y:S05]  /*0960*/  EXIT ;  /* 0x000000000000794d */ /* 0x000fea0003800000 */
        .type           $_Z4geluPfS_$__internal_accurate_pow,@function
        .size           $_Z4geluPfS_$__internal_accurate_pow,(.L_x_8 - $_Z4geluPfS_$__internal_accurate_pow)
$_Z4geluPfS_$__internal_accurate_pow:
[----:B------:R-:W-:Y:S01]  /*0970*/  DADD R6, -RZ, |R4| ;  /* 0x00000000ff067229 */ /* 0x000fe20000000504 */
[----:B------:R-:W-:Y:S01]  /*0980*/  IMAD.MOV.U32 R20, RZ, RZ, RZ ;  /* 0x000000ffff147224 */ /* 0x000fe200078e00ff */
[----:B------:R-:W-:Y:S01]  /*0990*/  UMOV UR6, 0x7d2cafe2 ;  /* 0x7d2cafe200067882 */ /* 0x000fe20000000000 */
[----:B------:R-:W-:Y:S01]  /*09a0*/  IMAD.MOV.U32 R18, RZ, RZ, 0x41ad3b5a ;  /* 0x41ad3b5aff127424 */ /* 0x000fe200078e00ff */
[----:B------:R-:W-:Y:S01]  /*09b0*/  UMOV UR7, 0x3eb0f5ff ;  /* 0x3eb0f5ff00077882 */ /* 0x000fe20000000000 */
[----:B------:R-:W-:Y:S01]  /*09c0*/  IMAD.MOV.U32 R19, RZ, RZ, 0x3ed0f5d2 ;  /* 0x3ed0f5d2ff137424 */ /* 0x000fe200078e00ff */
[----:B------:R-:W-:Y:S01]  /*09d0*/  UMOV UR8, 0x3b39803f ;  /* 0x3b39803f00087882 */ /* 0x000fe20000000000 */
[----:B------:R-:W-:-:S03]  /*09e0*/  UMOV UR9, 0x3c7abc9e ;  /* 0x3c7abc9e00097882 */ /* 0x000fc60000000000 */
[----:B------:R-:W-:Y:S01]  /*09f0*/  ISETP.GT.U32.AND P0, PT, R7, 0xfffff, PT ;  /* 0x000fffff0700780c */ /* 0x000fe20003f04070 */
[----:B------:R-:W-:-:S12]  /*0a00*/  IMAD.MOV.U32 R10, RZ, RZ, R7 ;  /* 0x000000ffff0a7224 */ /* 0x000fd800078e0007 */
[----:B------:R-:W-:-:S10]  /*0a10*/  @!P0 DMUL R8, R6, 1.80143985094819840000e+16 ;  /* 0x4350000006088828 */ /* 0x000fd40000000000 */
[----:B------:R-:W-:Y:S02]  /*0a20*/  @!P0 IMAD.MOV.U32 R10, RZ, RZ, R9 ;  /* 0x000000ffff0a8224 */ /* 0x000fe400078e0009 */
[----:B------:R-:W-:-:S03]  /*0a30*/  @!P0 IMAD.MOV.U32 R6, RZ, RZ, R8 ;  /* 0x000000ffff068224 */ /* 0x000fc600078e0008 */
[----:B------:R-:W-:Y:S01]  /*0a40*/  LOP3.LUT R10, R10, 0x800fffff, RZ, 0xc0, !PT ;  /* 0x800fffff0a0a7812 */ /* 0x000fe200078ec0ff */
[----:B------:R-:W-:Y:S01]  /*0a50*/  IMAD.MOV.U32 R14, RZ, RZ, R6 ;  /* 0x000000ffff0e7224 */ /* 0x000fe200078e0006 */
[----:B------:R-:W-:Y:S02]  /*0a60*/  SHF.R.U32.HI R6, RZ, 0x14, R7 ;  /* 0x00000014ff067819 */ /* 0x000fe40000011607 */
[----:B------:R-:W-:Y:S02]  /*0a70*/  LOP3.LUT R15, R10, 0x3ff00000, RZ, 0xfc, !PT ;  /* 0x3ff000000a0f7812 */ /* 0x000fe400078efcff */
[----:B------:R-:W-:Y:S02]  /*0a80*/  @!P0 LEA.HI R6, R9, 0xffffffca, RZ, 0xc ;  /* 0xffffffca09068811 */ /* 0x000fe400078f60ff */
[----:B------:R-:W-:-:S03]  /*0a90*/  ISETP.GE.U32.AND P1, PT, R15, 0x3ff6a09f, PT ;  /* 0x3ff6a09f0f00780c */ /* 0x000fc60003f26070 */
[----:B------:R-:W-:-:S10]  /*0aa0*/  VIADD R7, R6, 0xfffffc01 ;  /* 0xfffffc0106077836 */ /* 0x000fd40000000000 */
[----:B------:R-:W-:Y:S01]  /*0ab0*/  @P1 IADD3 R11, PT, PT, R15, -0x100000, RZ ;  /* 0xfff000000f0b1810 */ /* 0x000fe20007ffe0ff */
[----:B------:R-:W-:-:S04]  /*0ac0*/  @P1 VIADD R7, R6, 0xfffffc02 ;  /* 0xfffffc0206071836 */ /* 0x000fc80000000000 */
[----:B------:R-:W-:Y:S01]  /*0ad0*/  @P1 IMAD.MOV.U32 R15, RZ, RZ, R11 ;  /* 0x000000ffff0f1224 */ /* 0x000fe200078e000b */
[----:B------:R-:W-:Y:S01]  /*0ae0*/  LOP3.LUT R6, R7, 0x80000000, RZ, 0x3c, !PT ;  /* 0x8000000007067812 */ /* 0x000fe200078e3cff */
[----:B------:R-:W-:-:S04]  /*0af0*/  IMAD.MOV.U32 R7, RZ, RZ, 0x43300000 ;  /* 0x43300000ff077424 */ /* 0x000fc800078e00ff */
[C---:B------:R-:W-:Y:S02]  /*0b00*/  DADD R12, R14.reuse, 1 ;  /* 0x3ff000000e0c7429 */ /* 0x040fe40000000000 */
[----:B------:R-:W-:-:S04]  /*0b10*/  DADD R14, R14, -1 ;  /* 0xbff000000e0e7429 */ /* 0x000fc80000000000 */
[----:B------:R-:W0:Y:S02]  /*0b20*/  MUFU.RCP64H R21, R13 ;  /* 0x0000000d00157308 */ /* 0x000e240000001800 */
[----:B0-----:R-:W-:-:S08]  /*0b30*/  DFMA R10, -R12, R20, 1 ;  /* 0x3ff000000c0a742b */ /* 0x001fd00000000114 */
[----:B------:R-:W-:-:S08]  /*0b40*/  DFMA R10, R10, R10, R10 ;  /* 0x0000000a0a0a722b */ /* 0x000fd0000000000a */
[----:B------:R-:W-:-:S08]  /*0b50*/  DFMA R20, R20, R10, R20 ;  /* 0x0000000a1414722b */ /* 0x000fd00000000014 */
[----:B------:R-:W-:-:S08]  /*0b60*/  DMUL R10, R14, R20 ;  /* 0x000000140e0a7228 */ /* 0x000fd00000000000 */
[----:B------:R-:W-:-:S08]  /*0b70*/  DFMA R10, R14, R20, R10 ;  /* 0x000000140e0a722b */ /* 0x000fd0000000000a */
[-C--:B------:R-:W-:Y:S02]  /*0b80*/  DMUL R16, R10, R10.reuse ;  /* 0x0000000a0a107228 */ /* 0x080fe40000000000 */
[----:B------:R-:W-:Y:S02]  /*0b90*/  DADD R22, R14, -R10 ;  /* 0x000000000e167229 */ /* 0x000fe4000000080a */
[----:B------:R-:W-:-:S04]  /*0ba0*/  DMUL R26, R10, R10 ;  /* 0x0000000a0a1a7228 */ /* 0x000fc80000000000 */
[----:B------:R-:W-:Y:S01]  /*0bb0*/  DFMA R12, R16, UR6, R18 ;  /* 0x00000006100c7c2b */ /* 0x000fe20008000012 */
[----:B------:R-:W-:Y:S01]  /*0bc0*/  UMOV UR6, 0x75488a3f ;  /* 0x75488a3f00067882 */ /* 0x000fe20000000000 */
[----:B------:R-:W-:Y:S01]  /*0bd0*/  UMOV UR7, 0x3ef3b20a ;  /* 0x3ef3b20a00077882 */ /* 0x000fe20000000000 */
[----:B------:R-:W-:-:S05]  /*0be0*/  DADD R22, R22, R22 ;  /* 0x0000000016167229 */ /* 0x000fca0000000016 */
[----:B------:R-:W-:Y:S01]  /*0bf0*/  DFMA R12, R16, R12, UR6 ;  /* 0x00000006100c7e2b */ /* 0x000fe2000800000c */
[----:B------:R-:W-:Y:S01]  /*0c00*/  UMOV UR6, 0xe4faecd5 ;  /* 0xe4faecd500067882 */ /* 0x000fe20000000000 */
[----:B------:R-:W-:Y:S01]  /*0c10*/  UMOV UR7, 0x3f1745cd ;  /* 0x3f1745cd00077882 */ /* 0x000fe20000000000 */
[----:B------:R-:W-:-:S05]  /*0c20*/  DFMA R14, R14, -R10, R22 ;  /* 0x8000000a0e0e722b */ /* 0x000fca0000000016 */
[----:B------:R-:W-:Y:S01]  /*0c30*/  DFMA R12, R16, R12, UR6 ;  /* 0x00000006100c7e2b */ /* 0x000fe2000800000c */
[----:B------:R-:W-:Y:S01]  /*0c40*/  UMOV UR6, 0x258a578b ;  /* 0x258a578b00067882 */ /* 0x000fe20000000000 */
[----:B------:R-:W-:Y:S01]  /*0c50*/  UMOV UR7, 0x3f3c71c7 ;  /* 0x3f3c71c700077882 */ /* 0x000fe20000000000 */
[----:B------:R-:W-:Y:S02]  /*0c60*/  DMUL R14, R20, R14 ;  /* 0x0000000e140e7228 */ /* 0x000fe40000000000 */
[----:B------:R-:W-:-:S03]  /*0c70*/  DFMA R20, R10, R10, -R26 ;  /* 0x0000000a0a14722b */ /* 0x000fc6000000081a */
        /* <DEDUP_REMOVED lines=10> */
[----:B------:R-:W-:Y:S01]  /*0d20*/  DADD R22, -R12, UR6 ;  /* 0x000000060c167e29 */ /* 0x000fe20008000100 */
[----:B------:R-:W-:Y:S01]  /*0d30*/  UMOV UR6, 0xb9e7b0 ;  /* 0x00b9e7b000067882 */ /* 0x000fe20000000000 */
[----:B------:R-:W-:-:S06]  /*0d40*/  UMOV UR7, 0x3c46a4cb ;  /* 0x3c46a4cb00077882 */ /* 0x000fcc0000000000 */
[----:B------:R-:W-:Y:S02]  /*0d50*/  DFMA R18, R16, R18, R22 ;  /* 0x000000121012722b */ /* 0x000fe40000000016 */
[----:B------:R-:W-:Y:S01]  /*0d60*/  DMUL R16, R10, R26 ;  /* 0x0000001a0a107228 */ /* 0x000fe20000000000 */
[----:B------:R-:W-:Y:S01]  /*0d70*/  VIADD R23, R15, 0x100000 ;  /* 0x001000000f177836 */ /* 0x000fe20000000000 */
[----:B------:R-:W-:-:S04]  /*0d80*/  MOV R22, R14 ;  /* 0x0000000e00167202 */ /* 0x000fc80000000f00 */
[----:B------:R-:W-:Y:S01]  /*0d90*/  DADD R18, R18, -UR6 ;  /* 0x8000000612127e29 */ /* 0x000fe20008000000 */
[----:B------:R-:W-:Y:S01]  /*0da0*/  UMOV UR6, 0x80000000 ;  /* 0x8000000000067882 */ /* 0x000fe20000000000 */
[C---:B------:R-:W-:Y:S01]  /*0db0*/  DFMA R24, R10.reuse, R26, -R16 ;  /* 0x0000001a0a18722b */ /* 0x040fe20000000810 */
[----:B------:R-:W-:Y:S01]  /*0dc0*/  UMOV UR7, 0x43300000 ;  /* 0x4330000000077882 */ /* 0x000fe20000000000 */
[----:B------:R-:W-:-:S04]  /*0dd0*/  DFMA R20, R10, R22, R20 ;  /* 0x000000160a14722b */ /* 0x000fc80000000014 */
[----:B------:R-:W-:Y:S02]  /*0de0*/  DADD R22, R12, R18 ;  /* 0x000000000c167229 */ /* 0x000fe40000000012 */
[----:B------:R-:W-:-:S06]  /*0df0*/  DFMA R24, R14, R26, R24 ;  /* 0x0000001a0e18722b */ /* 0x000fcc0000000018 */
[----:B------:R-:W-:Y:S02]  /*0e00*/  DMUL R26, R22, R16 ;  /* 0x00000010161a7228 */ /* 0x000fe40000000000 */
[----:B------:R-:W-:Y:S02]  /*0e10*/  DFMA R20, R10, R20, R24 ;  /* 0x000000140a14722b */ /* 0x000fe40000000018 */
[----:B------:R-:W-:-:S04]  /*0e20*/  DADD R24, R12, -R22 ;  /* 0x000000000c187229 */ /* 0x000fc80000000816 */
[----:B------:R-:W-:-:S04]  /*0e30*/  DFMA R12, R22, R16, -R26 ;  /* 0x00000010160c722b */ /* 0x000fc8000000081a */
[----:B------:R-:W-:-:S04]  /*0e40*/  DADD R24, R18, R24 ;  /* 0x0000000012187229 */ /* 0x000fc80000000018 */
[----:B------:R-:W-:-:S08]  /*0e50*/  DFMA R12, R22, R20, R12 ;  /* 0x00000014160c722b */ /* 0x000fd0000000000c */
[----:B------:R-:W-:-:S08]  /*0e60*/  DFMA R24, R24, R16, R12 ;  /* 0x000000101818722b */ /* 0x000fd0000000000c */
[----:B------:R-:W-:-:S08]  /*0e70*/  DADD R16, R26, R24 ;  /* 0x000000001a107229 */ /* 0x000fd00000000018 */
[--C-:B------:R-:W-:Y:S02]  /*0e80*/  DADD R12, R10, R16.reuse ;  /* 0x000000000a0c7229 */ /* 0x100fe40000000010 */
[----:B------:R-:W-:-:S06]  /*0e90*/  DADD R26, R26, -R16 ;  /* 0x000000001a1a7229 */ /* 0x000fcc0000000810 */
[----:B------:R-:W-:Y:S02]  /*0ea0*/  DADD R10, R10, -R12 ;  /* 0x000000000a0a7229 */ /* 0x000fe4000000080c */
[----:B------:R-:W-:-:S06]  /*0eb0*/  DADD R26, R24, R26 ;  /* 0x00000000181a7229 */ /* 0x000fcc000000001a */
[----:B------:R-:W-:-:S08]  /*0ec0*/  DADD R10, R16, R10 ;  /* 0x00000000100a7229 */ /* 0x000fd0000000000a */
[----:B------:R-:W-:-:S08]  /*0ed0*/  DADD R10, R26, R10 ;  /* 0x000000001a0a7229 */ /* 0x000fd0000000000a */
[----:B------:R-:W-:Y:S02]  /*0ee0*/  DADD R10, R14, R10 ;  /* 0x000000000e0a7229 */ /* 0x000fe4000000000a */
[----:B------:R-:W-:Y:S01]  /*0ef0*/  DADD R14, R6, -UR6 ;  /* 0x80000006060e7e29 */ /* 0x000fe20008000000 */
[----:B------:R-:W-:Y:S01]  /*0f00*/  UMOV UR6, 0xfefa39ef ;  /* 0xfefa39ef00067882 */ /* 0x000fe20000000000 */
[----:B------:R-:W-:-:S04]  /*0f10*/  UMOV UR7, 0x3fe62e42 ;  /* 0x3fe62e4200077882 */ /* 0x000fc80000000000 */
[----:B------:R-:W-:-:S08]  /*0f20*/  DADD R8, R12, R10 ;  /* 0x000000000c087229 */ /* 0x000fd0000000000a */
[--C-:B------:R-:W-:Y:S02]  /*0f30*/  DFMA R6, R14, UR6, R8.reuse ;  /* 0x000000060e067c2b */ /* 0x100fe40008000008 */
[----:B------:R-:W-:-:S06]  /*0f40*/  DADD R12, R12, -R8 ;  /* 0x000000000c0c7229 */ /* 0x000fcc0000000808 */
[----:B------:R-:W-:Y:S02]  /*0f50*/  DFMA R16, R14, -UR6, R6 ;  /* 0x800000060e107c2b */ /* 0x000fe40008000006 */
[----:B------:R-:W-:-:S06]  /*0f60*/  DADD R12, R10, R12 ;  /* 0x000000000a0c7229 */ /* 0x000fcc000000000c */
[----:B------:R-:W-:-:S08]  /*0f70*/  DADD R16, -R8, R16 ;  /* 0x0000000008107229 */ /* 0x000fd00000000110 */
[----:B------:R-:W-:-:S08]  /*0f80*/  DADD R12, R12, -R16 ;  /* 0x000000000c0c7229 */ /* 0x000fd00000000810 */
[----:B------:R-:W-:-:S08]  /*0f90*/  DFMA R12, R14, UR8, R12 ;  /* 0x000000080e0c7c2b */ /* 0x000fd0000800000c */
[----:B------:R-:W-:-:S08]  /*0fa0*/  DADD R8, R6, R12 ;  /* 0x0000000006087229 */ /* 0x000fd0000000000c */
[----:B------:R-:W-:Y:S02]  /*0fb0*/  DADD R10, R6, -R8 ;  /* 0x00000000060a7229 */ /* 0x000fe40000000808 */
[----:B------:R-:W-:-:S06]  /*0fc0*/  DMUL R6, R8, 3 ;  /* 0x4008000008067828 */ /* 0x000fcc0000000000 */
[----:B------:R-:W-:Y:S02]  /*0fd0*/  DADD R12, R12, R10 ;  /* 0x000000000c0c7229 */ /* 0x000fe4000000000a */
[----:B------:R-:W-:Y:S01]  /*0fe0*/  DFMA R8, R8, 3, -R6 ;  /* 0x400800000808782b */ /* 0x000fe20000000806 */
[----:B------:R-:W-:Y:S02]  /*0ff0*/  IMAD.MOV.U32 R10, RZ, RZ, 0x652b82fe ;  /* 0x652b82feff0a7424 */ /* 0x000fe400078e00ff */
[----:B------:R-:W-:-:S05]  /*1000*/  IMAD.MOV.U32 R11, RZ, RZ, 0x3ff71547 ;  /* 0x3ff71547ff0b7424 */ /* 0x000fca00078e00ff */
[----:B------:R-:W-:-:S08]  /*1010*/  DFMA R12, R12, 3, R8 ;  /* 0x400800000c0c782b */ /* 0x000fd00000000008 */
[----:B------:R-:W-:-:S08]  /*1020*/  DADD R8, R6, R12 ;  /* 0x0000000006087229 */ /* 0x000fd0000000000c */
[----:B------:R-:W-:Y:S02]  /*1030*/  DFMA R10, R8, R10, 6.75539944105574400000e+15 ;  /* 0x43380000080a742b */ /* 0x000fe4000000000a */
[----:B------:R-:W-:Y:S01]  /*1040*/  FSETP.GEU.AND P0, PT, |R9|, 4.1917929649353027344, PT ;  /* 0x4086232b0900780b */ /* 0x000fe20003f0e200 */
[----:B------:R-:W-:-:S05]  /*1050*/  DADD R6, R6, -R8 ;  /* 0x0000000006067229 */ /* 0x000fca0000000808 */
[----:B------:R-:W-:-:S03]  /*1060*/  DADD R14, R10, -6.75539944105574400000e+15 ;  /* 0xc33800000a0e7429 */ /* 0x000fc60000000000 */
[----:B------:R-:W-:-:S05]  /*1070*/  DADD R12, R12, R6 ;  /* 0x000000000c0c7229 */ /* 0x000fca0000000006 */
[----:B------:R-:W-:Y:S01]  /*1080*/  DFMA R16, R14, -UR6, R8 ;  /* 0x800000060e107c2b */ /* 0x000fe20008000008 */
[----:B------:R-:W-:Y:S01]  /*1090*/  UMOV UR6, 0x3b39803f ;  /* 0x3b39803f00067882 */ /* 0x000fe20000000000 */
[----:B------:R-:W-:-:S06]  /*10a0*/  UMOV UR7, 0x3c7abc9e ;  /* 0x3c7abc9e00077882 */ /* 0x000fcc0000000000 */
[----:B------:R-:W-:Y:S01]  /*10b0*/  DFMA R14, R14, -UR6, R16 ;  /* 0x800000060e0e7c2b */ /* 0x000fe20008000010 */
[----:B------:R-:W-:Y:S01]  /*10c0*/  UMOV UR6, 0x69ce2bdf ;  /* 0x69ce2bdf00067882 */ /* 0x000fe20000000000 */
[----:B------:R-:W-:Y:S01]  /*10d0*/  MOV R16, 0xfca213ea ;  /* 0xfca213ea00107802 */ /* 0x000fe20000000f00 */
[----:B------:R-:W-:Y:S01]  /*10e0*/  IMAD.MOV.U32 R17, RZ, RZ, 0x3e928af3 ;  /* 0x3e928af3ff117424 */ /* 0x000fe200078e00ff */
[----:B------:R-:W-:-:S05]  /*10f0*/  UMOV UR7, 0x3e5ade15 ;  /* 0x3e5ade1500077882 */ /* 0x000fca0000000000 */
[----:B------:R-:W-:Y:S01]  /*1100*/  DFMA R16, R14, UR6, R16 ;  /* 0x000000060e107c2b */ /* 0x000fe20008000010 */
        /* <DEDUP_REMOVED lines=24> */
[----:B------:R-:W-:-:S08]  /*1290*/  DFMA R16, R14, R16, 1 ;  /* 0x3ff000000e10742b */ /* 0x000fd00000000010 */
[----:B------:R-:W-:-:S10]  /*12a0*/  DFMA R14, R14, R16, 1 ;  /* 0x3ff000000e0e742b */ /* 0x000fd40000000010 */
[----:B------:R-:W-:Y:S02]  /*12b0*/  IMAD R7, R10, 0x100000, R15 ;  /* 0x001000000a077824 */ /* 0x000fe400078e020f */
[----:B------:R-:W-:Y:S01]  /*12c0*/  IMAD.MOV.U32 R6, RZ, RZ, R14 ;  /* 0x000000ffff067224 */ /* 0x000fe200078e000e */
[----:B------:R-:W-:Y:S06]  /*12d0*/  @!P0 BRA `(.L_x_6) ;  /* 0x0000000000308947 */ /* 0x000fec0003800000 */
[----:B------:R-:W-:Y:S01]  /*12e0*/  FSETP.GEU.AND P1, PT, |R9|, 4.2275390625, PT ;  /* 0x408748000900780b */ /* 0x000fe20003f2e200 */
[C---:B------:R-:W-:Y:S02]  /*12f0*/  DADD R16, R8.reuse, +INF ;  /* 0x7ff0000008107429 */ /* 0x040fe40000000000 */
[----:B------:R-:W-:-:S08]  /*1300*/  DSETP.GEU.AND P0, PT, R8, RZ, PT ;  /* 0x000000ff0800722a */ /* 0x000fd00003f0e000 */
[----:B------:R-:W-:Y:S02]  /*1310*/  FSEL R7, R17, RZ, P0 ;  /* 0x000000ff11077208 */ /* 0x000fe40000000000 */
[----:B------:R-:W-:-:S04]  /*1320*/  @!P1 LEA.HI R6, R10, R10, RZ, 0x1 ;  /* 0x0000000a0a069211 */ /* 0x000fc800078f08ff */
[----:B------:R-:W-:Y:S02]  /*1330*/  @!P1 SHF.R.S32.HI R9, RZ, 0x1, R6 ;  /* 0x00000001ff099819 */ /* 0x000fe40000011406 */
[----:B------:R-:W-:Y:S02]  /*1340*/  FSEL R6, R16, RZ, P0 ;  /* 0x000000ff10067208 */ /* 0x000fe40000000000 */
[----:B------:R-:W-:Y:S01]  /*1350*/  @!P1 LEA R15, R9, R15, 0x14 ;  /* 0x0000000f090f9211 */ /* 0x000fe200078ea0ff */
[----:B------:R-:W-:-:S05]  /*1360*/  @!P1 IMAD.IADD R8, R10, 0x1, -R9 ;  /* 0x000000010a089824 */ /* 0x000fca00078e0a09 */
[----:B------:R-:W-:Y:S01]  /*1370*/  @!P1 LEA R9, R8, 0x3ff00000, 0x14 ;  /* 0x3ff0000008099811 */ /* 0x000fe200078ea0ff */
[----:B------:R-:W-:-:S06]  /*1380*/  @!P1 IMAD.MOV.U32 R8, RZ, RZ, RZ ;  /* 0x000000ffff089224 */ /* 0x000fcc00078e00ff */
[----:B------:R-:W-:-:S11]  /*1390*/  @!P1 DMUL R6, R14, R8 ;  /* 0x000000080e069228 */ /* 0x000fd60000000000 */
.L_x_6:
[----:B------:R-:W-:Y:S02]  /*13a0*/  DFMA R12, R12, R6, R6 ;  /* 0x000000060c0c722b */ /* 0x000fe40000000006 */
[----:B------:R-:W-:-:S08]  /*13b0*/  DSETP.NEU.AND P0, PT, |R6|, +INF , PT ;  /* 0x7ff000000600742a */ /* 0x000fd00003f0d200 */
[----:B------:R-:W-:Y:S01]  /*13c0*/  FSEL R11, R6, R12, !P0 ;  /* 0x0000000c060b7208 */ /* 0x000fe20004000000 */
[----:B------:R-:W-:Y:S01]  /*13d0*/  IMAD.MOV.U32 R6, RZ, RZ, R0 ;  /* 0x000000ffff067224 */ /* 0x000fe200078e0000 */
[----:B------:R-:W-:Y:S01]  /*13e0*/  FSEL R12, R7, R13, !P0 ;  /* 0x0000000d070c7208 */ /* 0x000fe20004000000 */
[----:B------:R-:W-:-:S04]  /*13f0*/  IMAD.MOV.U32 R7, RZ, RZ, 0x0 ;  /* 0x00000000ff077424 */ /* 0x000fc800078e00ff */
[----:B------:R-:W-:Y:S05]  /*1400*/  RET.REL.NODEC R6 `(_Z4geluPfS_) ;  /* 0xffffffe806fc7950 */ /* 0x000fea0003c3ffff */
.L_x_7:
[----:B------:R-:W-:-:S00]  /*1410*/  BRA `(.L_x_7) ;  /* 0xfffffffc00fc7947 */ /* 0x000fc0000383ffff */
[----:B------:R-:W-:-:S00]  /*1420*/  NOP ;  /* 0x0000000000007918 */ /* 0x000fc00000000000 */
        /* <DEDUP_REMOVED lines=13> */
.L_x_8:


//--------------------- .nv.shared.reserved.0     --------------------------
	.section	.nv.shared.reserved.0,"aw",@nobits
	.weak		__nv_reservedSMEM_offset_0_alias
	.size		__nv_reservedSMEM_offset_0_alias, 0, 64
	.other		__nv_reservedSMEM_offset_0_alias,@"STO_CUDA_RESERVED_SHARED STV_DEFAULT"
__nv_reservedSMEM_offset_0_alias:
	.zero		0
	.zero		64


//--------------------- .nv.constant0._Z4geluPfS_ --------------------------
	.section	.nv.constant0._Z4geluPfS_,"a",@progbits
	.sectionflags	@""
	.align	4
.nv.constant0._Z4geluPfS_:
	.zero		912


//--------------------- SYMBOLS --------------------------

	.type		.nv.reservedSmem.offset0,@object
	.size		.nv.reservedSmem.offset0,0x4
